//
// Generated by NVIDIA NVVM Compiler
//
// Compiler Build ID: CL-36424714
// Cuda compilation tools, release 13.0, V13.0.88
// Based on NVVM 20.0.0
//

.version 9.0
.target sm_100
.address_size 64

	// .globl	_Z14selection_sortPiS_i

.visible .entry _Z14selection_sortPiS_i(
	.param .u64 .ptr .align 1 _Z14selection_sortPiS_i_param_0,
	.param .u64 .ptr .align 1 _Z14selection_sortPiS_i_param_1,
	.param .u32 _Z14selection_sortPiS_i_param_2
)
{
	.reg .pred 	%p<40>;
	.reg .b32 	%r<138>;
	.reg .b64 	%rd<22>;

	ld.param.u64 	%rd9, [_Z14selection_sortPiS_i_param_0];
	ld.param.u64 	%rd8, [_Z14selection_sortPiS_i_param_1];
	ld.param.u32 	%r31, [_Z14selection_sortPiS_i_param_2];
	cvta.to.global.u64 	%rd1, %rd9;
	mov.u32 	%r32, %ctaid.x;
	mov.u32 	%r33, %ntid.x;
	mov.u32 	%r34, %tid.x;
	mad.lo.s32 	%r1, %r32, %r33, %r34;
	setp.ge.s32 	%p1, %r1, %r31;
	@%p1 bra 	$L__BB0_15;
	setp.lt.s32 	%p2, %r31, 1;
	mov.b32 	%r137, 0;
	@%p2 bra 	$L__BB0_14;
	mul.wide.s32 	%rd10, %r1, 4;
	add.s64 	%rd11, %rd1, %rd10;
	ld.global.u32 	%r2, [%rd11];
	and.b32  	%r3, %r31, 15;
	setp.lt.u32 	%p3, %r31, 16;
	mov.b32 	%r130, 0;
	mov.u32 	%r137, %r130;
	@%p3 bra 	$L__BB0_5;
	and.b32  	%r130, %r31, 2147483632;
	neg.s32 	%r124, %r130;
	add.s64 	%rd20, %rd1, 32;
	mov.b32 	%r137, 0;
$L__BB0_4:
	.pragma "nounroll";
	ld.global.u32 	%r39, [%rd20+-32];
	setp.lt.s32 	%p4, %r39, %r2;
	selp.u32 	%r40, 1, 0, %p4;
	add.s32 	%r41, %r137, %r40;
	ld.global.u32 	%r42, [%rd20+-28];
	setp.lt.s32 	%p5, %r42, %r2;
	selp.u32 	%r43, 1, 0, %p5;
	add.s32 	%r44, %r41, %r43;
	ld.global.u32 	%r45, [%rd20+-24];
	setp.lt.s32 	%p6, %r45, %r2;
	selp.u32 	%r46, 1, 0, %p6;
	add.s32 	%r47, %r44, %r46;
	ld.global.u32 	%r48, [%rd20+-20];
	setp.lt.s32 	%p7, %r48, %r2;
	selp.u32 	%r49, 1, 0, %p7;
	add.s32 	%r50, %r47, %r49;
	ld.global.u32 	%r51, [%rd20+-16];
	setp.lt.s32 	%p8, %r51, %r2;
	selp.u32 	%r52, 1, 0, %p8;
	add.s32 	%r53, %r50, %r52;
	ld.global.u32 	%r54, [%rd20+-12];
	setp.lt.s32 	%p9, %r54, %r2;
	selp.u32 	%r55, 1, 0, %p9;
	add.s32 	%r56, %r53, %r55;
	ld.global.u32 	%r57, [%rd20+-8];
	setp.lt.s32 	%p10, %r57, %r2;
	selp.u32 	%r58, 1, 0, %p10;
	add.s32 	%r59, %r56, %r58;
	ld.global.u32 	%r60, [%rd20+-4];
	setp.lt.s32 	%p11, %r60, %r2;
	selp.u32 	%r61, 1, 0, %p11;
	add.s32 	%r62, %r59, %r61;
	ld.global.u32 	%r63, [%rd20];
	setp.lt.s32 	%p12, %r63, %r2;
	selp.u32 	%r64, 1, 0, %p12;
	add.s32 	%r65, %r62, %r64;
	ld.global.u32 	%r66, [%rd20+4];
	setp.lt.s32 	%p13, %r66, %r2;
	selp.u32 	%r67, 1, 0, %p13;
	add.s32 	%r68, %r65, %r67;
	ld.global.u32 	%r69, [%rd20+8];
	setp.lt.s32 	%p14, %r69, %r2;
	selp.u32 	%r70, 1, 0, %p14;
	add.s32 	%r71, %r68, %r70;
	ld.global.u32 	%r72, [%rd20+12];
	setp.lt.s32 	%p15, %r72, %r2;
	selp.u32 	%r73, 1, 0, %p15;
	add.s32 	%r74, %r71, %r73;
	ld.global.u32 	%r75, [%rd20+16];
	setp.lt.s32 	%p16, %r75, %r2;
	selp.u32 	%r76, 1, 0, %p16;
	add.s32 	%r77, %r74, %r76;
	ld.global.u32 	%r78, [%rd20+20];
	setp.lt.s32 	%p17, %r78, %r2;
	selp.u32 	%r79, 1, 0, %p17;
	add.s32 	%r80, %r77, %r79;
	ld.global.u32 	%r81, [%rd20+24];
	setp.lt.s32 	%p18, %r81, %r2;
	selp.u32 	%r82, 1, 0, %p18;
	add.s32 	%r83, %r80, %r82;
	ld.global.u32 	%r84, [%rd20+28];
	setp.lt.s32 	%p19, %r84, %r2;
	selp.u32 	%r85, 1, 0, %p19;
	add.s32 	%r137, %r83, %r85;
	add.s32 	%r124, %r124, 16;
	add.s64 	%rd20, %rd20, 64;
	setp.ne.s32 	%p20, %r124, 0;
	@%p20 bra 	$L__BB0_4;
$L__BB0_5:
	setp.eq.s32 	%p21, %r3, 0;
	@%p21 bra 	$L__BB0_14;
	and.b32  	%r13, %r31, 7;
	setp.lt.u32 	%p22, %r3, 8;
	@%p22 bra 	$L__BB0_8;
	mul.wide.u32 	%rd12, %r130, 4;
	add.s64 	%rd13, %rd1, %rd12;
	ld.global.u32 	%r87, [%rd13];
	setp.lt.s32 	%p23, %r87, %r2;
	selp.u32 	%r88, 1, 0, %p23;
	add.s32 	%r89, %r137, %r88;
	ld.global.u32 	%r90, [%rd13+4];
	setp.lt.s32 	%p24, %r90, %r2;
	selp.u32 	%r91, 1, 0, %p24;
	add.s32 	%r92, %r89, %r91;
	ld.global.u32 	%r93, [%rd13+8];
	setp.lt.s32 	%p25, %r93, %r2;
	selp.u32 	%r94, 1, 0, %p25;
	add.s32 	%r95, %r92, %r94;
	ld.global.u32 	%r96, [%rd13+12];
	setp.lt.s32 	%p26, %r96, %r2;
	selp.u32 	%r97, 1, 0, %p26;
	add.s32 	%r98, %r95, %r97;
	ld.global.u32 	%r99, [%rd13+16];
	setp.lt.s32 	%p27, %r99, %r2;
	selp.u32 	%r100, 1, 0, %p27;
	add.s32 	%r101, %r98, %r100;
	ld.global.u32 	%r102, [%rd13+20];
	setp.lt.s32 	%p28, %r102, %r2;
	selp.u32 	%r103, 1, 0, %p28;
	add.s32 	%r104, %r101, %r103;
	ld.global.u32 	%r105, [%rd13+24];
	setp.lt.s32 	%p29, %r105, %r2;
	selp.u32 	%r106, 1, 0, %p29;
	add.s32 	%r107, %r104, %r106;
	ld.global.u32 	%r108, [%rd13+28];
	setp.lt.s32 	%p30, %r108, %r2;
	selp.u32 	%r109, 1, 0, %p30;
	add.s32 	%r137, %r107, %r109;
	add.s32 	%r130, %r130, 8;
$L__BB0_8:
	setp.eq.s32 	%p31, %r13, 0;
	@%p31 bra 	$L__BB0_14;
	and.b32  	%r19, %r31, 3;
	setp.lt.u32 	%p32, %r13, 4;
	@%p32 bra 	$L__BB0_11;
	mul.wide.u32 	%rd14, %r130, 4;
	add.s64 	%rd15, %rd1, %rd14;
	ld.global.u32 	%r111, [%rd15];
	setp.lt.s32 	%p33, %r111, %r2;
	selp.u32 	%r112, 1, 0, %p33;
	add.s32 	%r113, %r137, %r112;
	ld.global.u32 	%r114, [%rd15+4];
	setp.lt.s32 	%p34, %r114, %r2;
	selp.u32 	%r115, 1, 0, %p34;
	add.s32 	%r116, %r113, %r115;
	ld.global.u32 	%r117, [%rd15+8];
	setp.lt.s32 	%p35, %r117, %r2;
	selp.u32 	%r118, 1, 0, %p35;
	add.s32 	%r119, %r116, %r118;
	ld.global.u32 	%r120, [%rd15+12];
	setp.lt.s32 	%p36, %r120, %r2;
	selp.u32 	%r121, 1, 0, %p36;
	add.s32 	%r137, %r119, %r121;
	add.s32 	%r130, %r130, 4;
$L__BB0_11:
	setp.eq.s32 	%p37, %r19, 0;
	@%p37 bra 	$L__BB0_14;
	mul.wide.u32 	%rd16, %r130, 4;
	add.s64 	%rd21, %rd1, %rd16;
	neg.s32 	%r135, %r19;
$L__BB0_13:
	.pragma "nounroll";
	ld.global.u32 	%r122, [%rd21];
	setp.lt.s32 	%p38, %r122, %r2;
	selp.u32 	%r123, 1, 0, %p38;
	add.s32 	%r137, %r137, %r123;
	add.s64 	%rd21, %rd21, 4;
	add.s32 	%r135, %r135, 1;
	setp.ne.s32 	%p39, %r135, 0;
	@%p39 bra 	$L__BB0_13;
$L__BB0_14:
	cvta.to.global.u64 	%rd17, %rd8;
	mul.wide.s32 	%rd18, %r1, 4;
	add.s64 	%rd19, %rd17, %rd18;
	st.global.u32 	[%rd19], %r137;
$L__BB0_15:
	ret;

}
	// .globl	_Z14place_elementsPiS_S_i
.visible .entry _Z14place_elementsPiS_S_i(
	.param .u64 .ptr .align 1 _Z14place_elementsPiS_S_i_param_0,
	.param .u64 .ptr .align 1 _Z14place_elementsPiS_S_i_param_1,
	.param .u64 .ptr .align 1 _Z14place_elementsPiS_S_i_param_2,
	.param .u32 _Z14place_elementsPiS_S_i_param_3
)
{
	.reg .pred 	%p<2>;
	.reg .b32 	%r<8>;
	.reg .b64 	%rd<12>;

	ld.param.u64 	%rd1, [_Z14place_elementsPiS_S_i_param_0];
	ld.param.u64 	%rd2, [_Z14place_elementsPiS_S_i_param_1];
	ld.param.u64 	%rd3, [_Z14place_elementsPiS_S_i_param_2];
	ld.param.u32 	%r2, [_Z14place_elementsPiS_S_i_param_3];
	mov.u32 	%r3, %ctaid.x;
	mov.u32 	%r4, %ntid.x;
	mov.u32 	%r5, %tid.x;
	mad.lo.s32 	%r1, %r3, %r4, %r5;
	setp.ge.s32 	%p1, %r1, %r2;
	@%p1 bra 	$L__BB1_2;
	cvta.to.global.u64 	%rd4, %rd1;
	cvta.to.global.u64 	%rd5, %rd2;
	cvta.to.global.u64 	%rd6, %rd3;
	mul.wide.s32 	%rd7, %r1, 4;
	add.s64 	%rd8, %rd4, %rd7;
	ld.global.u32 	%r6, [%rd8];
	add.s64 	%rd9, %rd5, %rd7;
	ld.global.u32 	%r7, [%rd9];
	mul.wide.s32 	%rd10, %r7, 4;
	add.s64 	%rd11, %rd6, %rd10;
	st.global.u32 	[%rd11], %r6;
$L__BB1_2:
	ret;

}


// ===== COMPILED SASS (sm_100) =====

	.target	sm_100

	.elftype	@"ET_EXEC"


//--------------------- .note.nv.tkinfo           --------------------------
	.section	.note.nv.tkinfo,"",@"SHT_NOTE"
	.sectionflags	@"SHF_NOTE_NV_TKINFO"
	.tkinfo
        /*0018*/ 	.word	0x00000002
        /*0030*/ 	.string	""
        /*0030*/ 	.string	"ptxas"
        /*0030*/ 	.string	"Cuda compilation tools, release 13.0, V13.0.88"
        /*0030*/ 	.string	"Build cuda_13.0.r13.0/compiler.36424714_0"
        /*0030*/ 	.string	"-arch sm_100 -m 64 "



//--------------------- .note.nv.cuinfo           --------------------------
	.section	.note.nv.cuinfo,"",@"SHT_NOTE"
	.sectionflags	@"SHF_NOTE_NV_CUINFO"
        /*0018*/ 	.short	0x0002
        /*001a*/ 	.short	0x0064
        /*001c*/ 	.short	0x0082
	.zero		2


//--------------------- .nv.info                  --------------------------
	.section	.nv.info,"",@"SHT_CUDA_INFO"
	.align	4


	//----- nvinfo : EIATTR_REGCOUNT
	.align		4
        /*0000*/ 	.byte	0x04, 0x2f
        /*0002*/ 	.short	(.L_1 - .L_0)
	.align		4
.L_0:
        /*0004*/ 	.word	index@(_Z14selection_sortPiS_i)
        /*0008*/ 	.word	0x00000020


	//----- nvinfo : EIATTR_FRAME_SIZE
	.align		4
.L_1:
        /*000c*/ 	.byte	0x04, 0x11
        /*000e*/ 	.short	(.L_3 - .L_2)
	.align		4
.L_2:
        /*0010*/ 	.word	index@(_Z14selection_sortPiS_i)
        /*0014*/ 	.word	0x00000000


	//----- nvinfo : EIATTR_REGCOUNT
	.align		4
.L_3:
        /*0018*/ 	.byte	0x04, 0x2f
        /*001a*/ 	.short	(.L_5 - .L_4)
	.align		4
.L_4:
        /*001c*/ 	.word	index@(_Z14place_elementsPiS_S_i)
        /*0020*/ 	.word	0x0000000a


	//----- nvinfo : EIATTR_FRAME_SIZE
	.align		4
.L_5:
        /*0024*/ 	.byte	0x04, 0x11
        /*0026*/ 	.short	(.L_7 - .L_6)
	.align		4
.L_6:
        /*0028*/ 	.word	index@(_Z14place_elementsPiS_S_i)
        /*002c*/ 	.word	0x00000000


	//----- nvinfo : EIATTR_MIN_STACK_SIZE
	.align		4
.L_7:
        /*0030*/ 	.byte	0x04, 0x12
        /*0032*/ 	.short	(.L_9 - .L_8)
	.align		4
.L_8:
        /*0034*/ 	.word	index@(_Z14place_elementsPiS_S_i)
        /*0038*/ 	.word	0x00000000


	//----- nvinfo : EIATTR_MIN_STACK_SIZE
	.align		4
.L_9:
        /*003c*/ 	.byte	0x04, 0x12
        /*003e*/ 	.short	(.L_11 - .L_10)
	.align		4
.L_10:
        /*0040*/ 	.word	index@(_Z14selection_sortPiS_i)
        /*0044*/ 	.word	0x00000000
.L_11:


//--------------------- .nv.compat                --------------------------
	.section	.nv.compat,"",@"SHT_CUDA_COMPAT_INFO"
	.align	4
        /*0000*/ 	.byte	0x02, 0x09, 0x00, 0x00, 0x02, 0x02, 0x01, 0x00, 0x02, 0x05, 0x05, 0x00, 0x03, 0x07, 0x01, 0x01
        /*0010*/ 	.byte	0x02, 0x03, 0x00, 0x00, 0x02, 0x06, 0x01, 0x00, 0x04, 0x0b, 0x08, 0x00, 0x09, 0x00, 0x00, 0x00
        /*0020*/ 	.byte	0x00, 0x00, 0x00, 0x00


//--------------------- .nv.info._Z14place_elementsPiS_S_i --------------------------
	.section	.nv.info._Z14place_elementsPiS_S_i,"",@"SHT_CUDA_INFO"
	.sectionflags	@""
	.align	4


	//----- nvinfo : EIATTR_CUDA_API_VERSION
	.align		4
        /*0000*/ 	.byte	0x04, 0x37
        /*0002*/ 	.short	(.L_13 - .L_12)
.L_12:
        /*0004*/ 	.word	0x00000082


	//----- nvinfo : EIATTR_KPARAM_INFO
	.align		4
.L_13:
        /*0008*/ 	.byte	0x04, 0x17
        /*000a*/ 	.short	(.L_15 - .L_14)
.L_14:
        /*000c*/ 	.word	0x00000000
        /*0010*/ 	.short	0x0003
        /*0012*/ 	.short	0x0018
        /*0014*/ 	.byte	0x00, 0xf0, 0x11, 0x00


	//----- nvinfo : EIATTR_KPARAM_INFO
	.align		4
.L_15:
        /*0018*/ 	.byte	0x04, 0x17
        /*001a*/ 	.short	(.L_17 - .L_16)
.L_16:
        /*001c*/ 	.word	0x00000000
        /*0020*/ 	.short	0x0002
        /*0022*/ 	.short	0x0010
        /*0024*/ 	.byte	0x00, 0xf5, 0x21, 0x00


	//----- nvinfo : EIATTR_KPARAM_INFO
	.align		4
.L_17:
        /*0028*/ 	.byte	0x04, 0x17
        /*002a*/ 	.short	(.L_19 - .L_18)
.L_18:
        /*002c*/ 	.word	0x00000000
        /*0030*/ 	.short	0x0001
        /*0032*/ 	.short	0x0008
        /*0034*/ 	.byte	0x00, 0xf5, 0x21, 0x00


	//----- nvinfo : EIATTR_KPARAM_INFO
	.align		4
.L_19:
        /*0038*/ 	.byte	0x04, 0x17
        /*003a*/ 	.short	(.L_21 - .L_20)
.L_20:
        /*003c*/ 	.word	0x00000000
        /*0040*/ 	.short	0x0000
        /*0042*/ 	.short	0x0000
        /*0044*/ 	.byte	0x00, 0xf5, 0x21, 0x00


	//----- nvinfo : EIATTR_SPARSE_MMA_MASK
	.align		4
.L_21:
        /*0048*/ 	.byte	0x03, 0x50
        /*004a*/ 	.short	0x0000


	//----- nvinfo : EIATTR_MAXREG_COUNT
	.align		4
        /*004c*/ 	.byte	0x03, 0x1b
        /*004e*/ 	.short	0x00ff


	//----- nvinfo : EIATTR_MERCURY_ISA_VERSION
	.align		4
        /*0050*/ 	.byte	0x03, 0x5f
        /*0052*/ 	.short	0x0101


	//----- nvinfo : EIATTR_VRC_CTA_INIT_COUNT
	.align		4
        /*0054*/ 	.byte	0x02, 0x4a
	.zero		1
	.zero		1


	//----- nvinfo : EIATTR_EXIT_INSTR_OFFSETS
	.align		4
        /*0058*/ 	.byte	0x04, 0x1c
        /*005a*/ 	.short	(.L_23 - .L_22)


	//   ....[0]....
.L_22:
        /*005c*/ 	.word	0x00000070


	//   ....[1]....
        /*0060*/ 	.word	0x00000120


	//----- nvinfo : EIATTR_CBANK_PARAM_SIZE
	.align		4
.L_23:
        /*0064*/ 	.byte	0x03, 0x19
        /*0066*/ 	.short	0x001c


	//----- nvinfo : EIATTR_PARAM_CBANK
	.align		4
        /*0068*/ 	.byte	0x04, 0x0a
        /*006a*/ 	.short	(.L_25 - .L_24)
	.align		4
.L_24:
        /*006c*/ 	.word	index@(.nv.constant0._Z14place_elementsPiS_S_i)
        /*0070*/ 	.short	0x0380
        /*0072*/ 	.short	0x001c


	//----- nvinfo : EIATTR_SW_WAR
	.align		4
.L_25:
        /*0074*/ 	.byte	0x04, 0x36
        /*0076*/ 	.short	(.L_27 - .L_26)
.L_26:
        /*0078*/ 	.word	0x00000008
.L_27:


//--------------------- .nv.info._Z14selection_sortPiS_i --------------------------
	.section	.nv.info._Z14selection_sortPiS_i,"",@"SHT_CUDA_INFO"
	.sectionflags	@""
	.align	4


	//----- nvinfo : EIATTR_CUDA_API_VERSION
	.align		4
        /*0000*/ 	.byte	0x04, 0x37
        /*0002*/ 	.short	(.L_29 - .L_28)
.L_28:
        /*0004*/ 	.word	0x00000082


	//----- nvinfo : EIATTR_KPARAM_INFO
	.align		4
.L_29:
        /*0008*/ 	.byte	0x04, 0x17
        /*000a*/ 	.short	(.L_31 - .L_30)
.L_30:
        /*000c*/ 	.word	0x00000000
        /*0010*/ 	.short	0x0002
        /*0012*/ 	.short	0x0010
        /*0014*/ 	.byte	0x00, 0xf0, 0x11, 0x00


	//----- nvinfo : EIATTR_KPARAM_INFO
	.align		4
.L_31:
        /*0018*/ 	.byte	0x04, 0x17
        /*001a*/ 	.short	(.L_33 - .L_32)
.L_32:
        /*001c*/ 	.word	0x00000000
        /*0020*/ 	.short	0x0001
        /*0022*/ 	.short	0x0008
        /*0024*/ 	.byte	0x00, 0xf5, 0x21, 0x00


	//----- nvinfo : EIATTR_KPARAM_INFO
	.align		4
.L_33:
        /*0028*/ 	.byte	0x04, 0x17
        /*002a*/ 	.short	(.L_35 - .L_34)
.L_34:
        /*002c*/ 	.word	0x00000000
        /*0030*/ 	.short	0x0000
        /*0032*/ 	.short	0x0000
        /*0034*/ 	.byte	0x00, 0xf5, 0x21, 0x00


	//----- nvinfo : EIATTR_SPARSE_MMA_MASK
	.align		4
.L_35:
        /*0038*/ 	.byte	0x03, 0x50
        /*003a*/ 	.short	0x0000


	//----- nvinfo : EIATTR_MAXREG_COUNT
	.align		4
        /*003c*/ 	.byte	0x03, 0x1b
        /*003e*/ 	.short	0x00ff


	//----- nvinfo : EIATTR_MERCURY_ISA_VERSION
	.align		4
        /*0040*/ 	.byte	0x03, 0x5f
        /*0042*/ 	.short	0x0101


	//----- nvinfo : EIATTR_VRC_CTA_INIT_COUNT
	.align		4
        /*0044*/ 	.byte	0x02, 0x4a
	.zero		1
	.zero		1


	//----- nvinfo : EIATTR_EXIT_INSTR_OFFSETS
	.align		4
        /*0048*/ 	.byte	0x04, 0x1c
        /*004a*/ 	.short	(.L_37 - .L_36)


	//   ....[0]....
.L_36:
        /*004c*/ 	.word	0x00000070


	//   ....[1]....
        /*0050*/ 	.word	0x00000b30


	//----- nvinfo : EIATTR_CBANK_PARAM_SIZE
	.align		4
.L_37:
        /*0054*/ 	.byte	0x03, 0x19
        /*0056*/ 	.short	0x0014


	//----- nvinfo : EIATTR_PARAM_CBANK
	.align		4
        /*0058*/ 	.byte	0x04, 0x0a
        /*005a*/ 	.short	(.L_39 - .L_38)
	.align		4
.L_38:
        /*005c*/ 	.word	index@(.nv.constant0._Z14selection_sortPiS_i)
        /*0060*/ 	.short	0x0380
        /*0062*/ 	.short	0x0014


	//----- nvinfo : EIATTR_SW_WAR
	.align		4
.L_39:
        /*0064*/ 	.byte	0x04, 0x36
        /*0066*/ 	.short	(.L_41 - .L_40)
.L_40:
        /*0068*/ 	.word	0x00000008
.L_41:


//--------------------- .nv.callgraph             --------------------------
	.section	.nv.callgraph,"",@"SHT_CUDA_CALLGRAPH"
	.align	4
	.sectionentsize	8
	.align		4
        /*0000*/ 	.word	0x00000000
	.align		4
        /*0004*/ 	.word	0xffffffff
	.align		4
        /*0008*/ 	.word	0x00000000
	.align		4
        /*000c*/ 	.word	0xfffffffe
	.align		4
        /*0010*/ 	.word	0x00000000
	.align		4
        /*0014*/ 	.word	0xfffffffd
	.align		4
        /*0018*/ 	.word	0x00000000
	.align		4
        /*001c*/ 	.word	0xfffffffc


//--------------------- .text._Z14place_elementsPiS_S_i --------------------------
	.section	.text._Z14place_elementsPiS_S_i,"ax",@progbits
	.align	128
        .global         _Z14place_elementsPiS_S_i
        .type           _Z14place_elementsPiS_S_i,@function
        .size           _Z14place_elementsPiS_S_i,(.L_x_8 - _Z14place_elementsPiS_S_i)
        .other          _Z14place_elementsPiS_S_i,@"STO_CUDA_ENTRY STV_DEFAULT"
_Z14place_elementsPiS_S_i:
.text._Z14place_elementsPiS_S_i:
[----:B------:R-:W-:Y:S01]  /*0000*/  LDC R1, c[0x0][0x37c] ;  /* 0x0000df00ff017b82 */ /* 0x000fe20000000800 */
[----:B------:R-:W0:Y:S07]  /*0010*/  S2R R0, SR_TID.X ;  /* 0x0000000000007919 */ /* 0x000e2e0000002100 */
[----:B------:R-:W0:Y:S01]  /*0020*/  S2UR UR4, SR_CTAID.X ;  /* 0x00000000000479c3 */ /* 0x000e220000002500 */
[----:B------:R-:W1:Y:S07]  /*0030*/  LDCU UR5, c[0x0][0x398] ;  /* 0x00007300ff0577ac */ /* 0x000e6e0008000800 */
[----:B------:R-:W0:Y:S02]  /*0040*/  LDC R7, c[0x0][0x360] ;  /* 0x0000d800ff077b82 */ /* 0x000e240000000800 */
[----:B0-----:R-:W-:-:S05]  /*0050*/  IMAD R7, R7, UR4, R0 ;  /* 0x0000000407077c24 */ /* 0x001fca000f8e0200 */
[----:B-1----:R-:W-:-:S13]  /*0060*/  ISETP.GE.AND P0, PT, R7, UR5, PT ;  /* 0x0000000507007c0c */ /* 0x002fda000bf06270 */
[----:B------:R-:W-:Y:S05]  /*0070*/  @P0 EXIT ;  /* 0x000000000000094d */ /* 0x000fea0003800000 */
[----:B------:R-:W0:Y:S01]  /*0080*/  LDC.64 R4, c[0x0][0x388] ;  /* 0x0000e200ff047b82 */ /* 0x000e220000000a00 */
[----:B------:R-:W1:Y:S07]  /*0090*/  LDCU.64 UR4, c[0x0][0x358] ;  /* 0x00006b00ff0477ac */ /* 0x000e6e0008000a00 */
[----:B------:R-:W2:Y:S01]  /*00a0*/  LDC.64 R2, c[0x0][0x380] ;  /* 0x0000e000ff027b82 */ /* 0x000ea20000000a00 */
[----:B0-----:R-:W-:-:S06]  /*00b0*/  IMAD.WIDE R4, R7, 0x4, R4 ;  /* 0x0000000407047825 */ /* 0x001fcc00078e0204 */
[----:B-1----:R-:W3:Y:S01]  /*00c0*/  LDG.E R5, desc[UR4][R4.64] ;  /* 0x0000000404057981 */ /* 0x002ee2000c1e1900 */
[----:B--2---:R-:W-:Y:S02]  /*00d0*/  IMAD.WIDE R2, R7, 0x4, R2 ;  /* 0x0000000407027825 */ /* 0x004fe400078e0202 */
[----:B------:R-:W3:Y:S04]  /*00e0*/  LDC.64 R6, c[0x0][0x390] ;  /* 0x0000e400ff067b82 */ /* 0x000ee80000000a00 */
[----:B------:R-:W2:Y:S01]  /*00f0*/  LDG.E R3, desc[UR4][R2.64] ;  /* 0x0000000402037981 */ /* 0x000ea2000c1e1900 */
[----:B---3--:R-:W-:-:S05]  /*0100*/  IMAD.WIDE R6, R5, 0x4, R6 ;  /* 0x0000000405067825 */ /* 0x008fca00078e0206 */
[----:B--2---:R-:W-:Y:S01]  /*0110*/  STG.E desc[UR4][R6.64], R3 ;  /* 0x0000000306007986 */ /* 0x004fe2000c101904 */
[----:B------:R-:W-:Y:S05]  /*0120*/  EXIT ;  /* 0x000000000000794d */ /* 0x000fea0003800000 */
.L_x_0:
[----:B------:R-:W-:-:S00]  /*0130*/  BRA `(.L_x_0) ;  /* 0xfffffffc00fc7947 */ /* 0x000fc0000383ffff */
[----:B------:R-:W-:-:S00]  /*0140*/  NOP ;  /* 0x0000000000007918 */ /* 0x000fc00000000000 */
        /* <DEDUP_REMOVED lines=11> */
.L_x_8:


//--------------------- .text._Z14selection_sortPiS_i --------------------------
	.section	.text._Z14selection_sortPiS_i,"ax",@progbits
	.align	128
        .global         _Z14selection_sortPiS_i
        .type           _Z14selection_sortPiS_i,@function
        .size           _Z14selection_sortPiS_i,(.L_x_9 - _Z14selection_sortPiS_i)
        .other          _Z14selection_sortPiS_i,@"STO_CUDA_ENTRY STV_DEFAULT"
_Z14selection_sortPiS_i:
.text._Z14selection_sortPiS_i:
        /* <DEDUP_REMOVED lines=8> */
[----:B------:R-:W-:Y:S01]  /*0080*/  UISETP.GE.AND UP0, UPT, UR9, 0x1, UPT ;  /* 0x000000010900788c */ /* 0x000fe2000bf06270 */
[----:B------:R-:W-:Y:S01]  /*0090*/  IMAD.MOV.U32 R0, RZ, RZ, RZ ;  /* 0x000000ffff007224 */ /* 0x000fe200078e00ff */
[----:B------:R-:W0:Y:S07]  /*00a0*/  LDCU.64 UR10, c[0x0][0x358] ;  /* 0x00006b00ff0a77ac */ /* 0x000e2e0008000a00 */
[----:B------:R-:W-:Y:S05]  /*00b0*/  BRA.U !UP0, `(.L_x_1) ;  /* 0x0000000908907547 */ /* 0x000fea000b800000 */
[----:B------:R-:W1:Y:S02]  /*00c0*/  LDC.64 R4, c[0x0][0x380] ;  /* 0x0000e000ff047b82 */ /* 0x000e640000000a00 */
[----:B-1----:R-:W-:-:S05]  /*00d0*/  IMAD.WIDE R2, R7, 0x4, R4 ;  /* 0x0000000407027825 */ /* 0x002fca00078e0204 */
[----:B0-----:R0:W5:Y:S01]  /*00e0*/  LDG.E R6, desc[UR10][R2.64] ;  /* 0x0000000a02067981 */ /* 0x001162000c1e1900 */
[----:B------:R-:W-:Y:S01]  /*00f0*/  UISETP.GE.U32.AND UP1, UPT, UR9, 0x10, UPT ;  /* 0x000000100900788c */ /* 0x000fe2000bf26070 */
[----:B------:R-:W-:Y:S01]  /*0100*/  IMAD.MOV.U32 R9, RZ, RZ, RZ ;  /* 0x000000ffff097224 */ /* 0x000fe200078e00ff */
[----:B------:R-:W-:Y:S01]  /*0110*/  ULOP3.LUT UR6, UR9, 0xf, URZ, 0xc0, !UPT ;  /* 0x0000000f09067892 */ /* 0x000fe2000f8ec0ff */
[----:B------:R-:W-:-:S03]  /*0120*/  IMAD.MOV.U32 R0, RZ, RZ, RZ ;  /* 0x000000ffff007224 */ /* 0x000fc600078e00ff */
[----:B------:R-:W-:-:S03]  /*0130*/  UISETP.NE.AND UP0, UPT, UR6, URZ, UPT ;  /* 0x000000ff0600728c */ /* 0x000fc6000bf05270 */
[----:B0-----:R-:W-:Y:S08]  /*0140*/  BRA.U !UP1, `(.L_x_2) ;  /* 0x0000000509387547 */ /* 0x001ff0000b800000 */
[----:B------:R-:W0:Y:S01]  /*0150*/  LDCU.64 UR4, c[0x0][0x380] ;  /* 0x00007000ff0477ac */ /* 0x000e220008000a00 */
[----:B------:R-:W-:Y:S01]  /*0160*/  HFMA2 R0, -RZ, RZ, 0, 0 ;  /* 0x00000000ff007431 */ /* 0x000fe200000001ff */
[----:B------:R-:W-:-:S04]  /*0170*/  ULOP3.LUT UR7, UR9, 0x7ffffff0, URZ, 0xc0, !UPT ;  /* 0x7ffffff009077892 */ /* 0x000fc8000f8ec0ff */
[----:B------:R-:W-:Y:S02]  /*0180*/  UIADD3 UR8, UPT, UPT, -UR7, URZ, URZ ;  /* 0x000000ff07087290 */ /* 0x000fe4000fffe1ff */
[----:B------:R-:W-:Y:S01]  /*0190*/  IMAD.U32 R9, RZ, RZ, UR7 ;  /* 0x00000007ff097e24 */ /* 0x000fe2000f8e00ff */
[----:B0-----:R-:W-:-:S04]  /*01a0*/  UIADD3 UR4, UP1, UPT, UR4, 0x20, URZ ;  /* 0x0000002004047890 */ /* 0x001fc8000ff3e0ff */
[----:B------:R-:W-:Y:S02]  /*01b0*/  UIADD3.X UR5, UPT, UPT, URZ, UR5, URZ, UP1, !UPT ;  /* 0x00000005ff057290 */ /* 0x000fe40008ffe4ff */
[----:B------:R-:W-:-:S04]  /*01c0*/  IMAD.U32 R2, RZ, RZ, UR4 ;  /* 0x00000004ff027e24 */ /* 0x000fc8000f8e00ff */
[----:B------:R-:W-:-:S07]  /*01d0*/  MOV R3, UR5 ;  /* 0x0000000500037c02 */ /* 0x000fce0008000f00 */
.L_x_3:
[----:B------:R-:W2:Y:S04]  /*01e0*/  LDG.E R29, desc[UR10][R2.64+-0x20] ;  /* 0xffffe00a021d7981 */ /* 0x000ea8000c1e1900 */
[----:B------:R-:W3:Y:S04]  /*01f0*/  LDG.E R8, desc[UR10][R2.64+-0x1c] ;  /* 0xffffe40a02087981 */ /* 0x000ee8000c1e1900 */
[----:B------:R-:W4:Y:S04]  /*0200*/  LDG.E R10, desc[UR10][R2.64+-0x18] ;  /* 0xffffe80a020a7981 */ /* 0x000f28000c1e1900 */
        /* <DEDUP_REMOVED lines=12> */
[----:B------:R-:W4:Y:S01]  /*02d0*/  LDG.E R11, desc[UR10][R2.64+0x1c] ;  /* 0x00001c0a020b7981 */ /* 0x000f22000c1e1900 */
[----:B------:R-:W-:-:S04]  /*02e0*/  UIADD3 UR8, UPT, UPT, UR8, 0x10, URZ ;  /* 0x0000001008087890 */ /* 0x000fc8000fffe0ff */
[----:B------:R-:W-:Y:S01]  /*02f0*/  UISETP.NE.AND UP1, UPT, UR8, URZ, UPT ;  /* 0x000000ff0800728c */ /* 0x000fe2000bf25270 */
[-C--:B--2--5:R-:W-:Y:S02]  /*0300*/  ISETP.GE.AND P0, PT, R29, R6.reuse, PT ;  /* 0x000000061d00720c */ /* 0x0a4fe40003f06270 */
[----:B---3--:R-:W-:Y:S01]  /*0310*/  ISETP.GE.AND P1, PT, R8, R6, PT ;  /* 0x000000060800720c */ /* 0x008fe20003f26270 */
[----:B------:R-:W-:-:S10]  /*0320*/  VIADD R8, R0, 0x1 ;  /* 0x0000000100087836 */ /* 0x000fd40000000000 */
[----:B------:R-:W-:Y:S01]  /*0330*/  @P0 IMAD.MOV R8, RZ, RZ, R0 ;  /* 0x000000ffff080224 */ /* 0x000fe200078e0200 */
[----:B----4-:R-:W-:-:S04]  /*0340*/  ISETP.GE.AND P0, PT, R10, R6, PT ;  /* 0x000000060a00720c */ /* 0x010fc80003f06270 */
[----:B------:R-:W-:Y:S01]  /*0350*/  IADD3 R0, PT, PT, R8, 0x1, RZ ;  /* 0x0000000108007810 */ /* 0x000fe20007ffe0ff */
[----:B------:R-:W-:Y:S01]  /*0360*/  @P1 IMAD.MOV R0, RZ, RZ, R8 ;  /* 0x000000ffff001224 */ /* 0x000fe200078e0208 */
[----:B------:R-:W-:-:S03]  /*0370*/  ISETP.GE.AND P1, PT, R12, R6, PT ;  /* 0x000000060c00720c */ /* 0x000fc60003f26270 */
[----:B------:R-:W-:-:S04]  /*0380*/  VIADD R8, R0, 0x1 ;  /* 0x0000000100087836 */ /* 0x000fc80000000000 */
[----:B------:R-:W-:Y:S02]  /*0390*/  @P0 IADD3 R8, PT, PT, R0, RZ, RZ ;  /* 0x000000ff00080210 */ /* 0x000fe40007ffe0ff */
[----:B------:R-:W-:-:S03]  /*03a0*/  ISETP.GE.AND P0, PT, R14, R6, PT ;  /* 0x000000060e00720c */ /* 0x000fc60003f06270 */
[----:B------:R-:W-:Y:S02]  /*03b0*/  VIADD R0, R8, 0x1 ;  /* 0x0000000108007836 */ /* 0x000fe40000000000 */
[----:B------:R-:W-:Y:S01]  /*03c0*/  @P1 IMAD.MOV R0, RZ, RZ, R8 ;  /* 0x000000ffff001224 */ /* 0x000fe200078e0208 */
[----:B------:R-:W-:-:S04]  /*03d0*/  ISETP.GE.AND P1, PT, R16, R6, PT ;  /* 0x000000061000720c */ /* 0x000fc80003f26270 */
[----:B------:R-:W-:-:S03]  /*03e0*/  IADD3 R8, PT, PT, R0, 0x1, RZ ;  /* 0x0000000100087810 */ /* 0x000fc60007ffe0ff */
[----:B------:R-:W-:Y:S01]  /*03f0*/  @P0 IMAD.MOV R8, RZ, RZ, R0 ;  /* 0x000000ffff080224 */ /* 0x000fe200078e0200 */
[----:B------:R-:W-:-:S03]  /*0400*/  ISETP.GE.AND P0, PT, R18, R6, PT ;  /* 0x000000061200720c */ /* 0x000fc60003f06270 */
[C---:B------:R-:W-:Y:S02]  /*0410*/  VIADD R0, R8.reuse, 0x1 ;  /* 0x0000000108007836 */ /* 0x040fe40000000000 */
[----:B------:R-:W-:Y:S02]  /*0420*/  @P1 IADD3 R0, PT, PT, R8, RZ, RZ ;  /* 0x000000ff08001210 */ /* 0x000fe40007ffe0ff */
[----:B------:R-:W-:-:S03]  /*0430*/  ISETP.GE.AND P1, PT, R27, R6, PT ;  /* 0x000000061b00720c */ /* 0x000fc60003f26270 */
[----:B------:R-:W-:-:S03]  /*0440*/  VIADD R8, R0, 0x1 ;  /* 0x0000000100087836 */ /* 0x000fc60000000000 */
[----:B------:R-:W-:Y:S01]  /*0450*/  @P0 IMAD.MOV R8, RZ, RZ, R0 ;  /* 0x000000ffff080224 */ /* 0x000fe200078e0200 */
[----:B------:R-:W-:-:S04]  /*0460*/  ISETP.GE.AND P0, PT, R25, R6, PT ;  /* 0x000000061900720c */ /* 0x000fc80003f06270 */
[----:B------:R-:W-:Y:S02]  /*0470*/  IADD3 R0, PT, PT, R8, 0x1, RZ ;  /* 0x0000000108007810 */ /* 0x000fe40007ffe0ff */
[----:B------:R-:W-:Y:S01]  /*0480*/  @P1 IMAD.MOV R0, RZ, RZ, R8 ;  /* 0x000000ffff001224 */ /* 0x000fe200078e0208 */
[----:B------:R-:W-:-:S03]  /*0490*/  ISETP.GE.AND P1, PT, R23, R6, PT ;  /* 0x000000061700720c */ /* 0x000fc60003f26270 */
[----:B------:R-:W-:-:S03]  /*04a0*/  VIADD R8, R0, 0x1 ;  /* 0x0000000100087836 */ /* 0x000fc60000000000 */
        /* <DEDUP_REMOVED lines=19> */
[----:B------:R-:W-:-:S03]  /*05e0*/  IADD3 R2, P0, PT, R2, 0x40, RZ ;  /* 0x0000004002027810 */ /* 0x000fc60007f1e0ff */
[C---:B------:R-:W-:Y:S02]  /*05f0*/  VIADD R0, R8.reuse, 0x1 ;  /* 0x0000000108007836 */ /* 0x040fe40000000000 */
[----:B------:R-:W-:Y:S01]  /*0600*/  IMAD.X R3, RZ, RZ, R3, P0 ;  /* 0x000000ffff037224 */ /* 0x000fe200000e0603 */
[----:B------:R-:W-:Y:S01]  /*0610*/  @P1 IADD3 R0, PT, PT, R8, RZ, RZ ;  /* 0x000000ff08001210 */ /* 0x000fe20007ffe0ff */
[----:B------:R-:W-:Y:S06]  /*0620*/  BRA.U UP1, `(.L_x_3) ;  /* 0xfffffff901ec7547 */ /* 0x000fec000b83ffff */
.L_x_2:
[----:B------:R-:W-:Y:S05]  /*0630*/  BRA.U !UP0, `(.L_x_1) ;  /* 0x0000000508307547 */ /* 0x000fea000b800000 */
[----:B------:R-:W-:Y:S02]  /*0640*/  UISETP.GE.U32.AND UP0, UPT, UR6, 0x8, UPT ;  /* 0x000000080600788c */ /* 0x000fe4000bf06070 */
[----:B------:R-:W-:-:S04]  /*0650*/  ULOP3.LUT UR5, UR9, 0x7, URZ, 0xc0, !UPT ;  /* 0x0000000709057892 */ /* 0x000fc8000f8ec0ff */
[----:B------:R-:W-:-:S03]  /*0660*/  UISETP.NE.AND UP1, UPT, UR5, URZ, UPT ;  /* 0x000000ff0500728c */ /* 0x000fc6000bf25270 */
[----:B------:R-:W-:Y:S08]  /*0670*/  BRA.U !UP0, `(.L_x_4) ;  /* 0x0000000108887547 */ /* 0x000ff0000b800000 */
[----:B------:R-:W-:-:S05]  /*0680*/  IMAD.WIDE.U32 R2, R9, 0x4, R4 ;  /* 0x0000000409027825 */ /* 0x000fca00078e0004 */
[----:B------:R-:W2:Y:S04]  /*0690*/  LDG.E R11, desc[UR10][R2.64] ;  /* 0x0000000a020b7981 */ /* 0x000ea8000c1e1900 */
[----:B------:R-:W3:Y:S04]  /*06a0*/  LDG.E R13, desc[UR10][R2.64+0x4] ;  /* 0x0000040a020d7981 */ /* 0x000ee8000c1e1900 */
[----:B------:R-:W4:Y:S04]  /*06b0*/  LDG.E R15, desc[UR10][R2.64+0x8] ;  /* 0x0000080a020f7981 */ /* 0x000f28000c1e1900 */
[----:B------:R-:W4:Y:S04]  /*06c0*/  LDG.E R17, desc[UR10][R2.64+0xc] ;  /* 0x00000c0a02117981 */ /* 0x000f28000c1e1900 */
[----:B------:R-:W4:Y:S04]  /*06d0*/  LDG.E R19, desc[UR10][R2.64+0x10] ;  /* 0x0000100a02137981 */ /* 0x000f28000c1e1900 */
[----:B------:R-:W4:Y:S04]  /*06e0*/  LDG.E R21, desc[UR10][R2.64+0x14] ;  /* 0x0000140a02157981 */ /* 0x000f28000c1e1900 */
[----:B------:R-:W4:Y:S04]  /*06f0*/  LDG.E R23, desc[UR10][R2.64+0x18] ;  /* 0x0000180a02177981 */ /* 0x000f28000c1e1900 */
[----:B------:R0:W4:Y:S01]  /*0700*/  LDG.E R25, desc[UR10][R2.64+0x1c] ;  /* 0x00001c0a02197981 */ /* 0x000122000c1e1900 */
[----:B------:R-:W-:-:S02]  /*0710*/  VIADD R8, R0, 0x1 ;  /* 0x0000000100087836 */ /* 0x000fc40000000000 */
[----:B------:R-:W-:Y:S01]  /*0720*/  VIADD R9, R9, 0x8 ;  /* 0x0000000809097836 */ /* 0x000fe20000000000 */
[-C--:B--2--5:R-:W-:Y:S02]  /*0730*/  ISETP.GE.AND P1, PT, R11, R6.reuse, PT ;  /* 0x000000060b00720c */ /* 0x0a4fe40003f26270 */
[----:B---3--:R-:W-:-:S11]  /*0740*/  ISETP.GE.AND P0, PT, R13, R6, PT ;  /* 0x000000060d00720c */ /* 0x008fd60003f06270 */
        /* <DEDUP_REMOVED lines=11> */
[----:B0-----:R-:W-:-:S03]  /*0800*/  IADD3 R2, PT, PT, R0, 0x1, RZ ;  /* 0x0000000100027810 */ /* 0x001fc60007ffe0ff */
[----:B------:R-:W-:Y:S01]  /*0810*/  @P1 IMAD.MOV R2, RZ, RZ, R0 ;  /* 0x000000ffff021224 */ /* 0x000fe200078e0200 */
[----:B------:R-:W-:-:S03]  /*0820*/  ISETP.GE.AND P1, PT, R23, R6, PT ;  /* 0x000000061700720c */ /* 0x000fc60003f26270 */
[C---:B------:R-:W-:Y:S02]  /*0830*/  VIADD R0, R2.reuse, 0x1 ;  /* 0x0000000102007836 */ /* 0x040fe40000000000 */
[----:B------:R-:W-:Y:S02]  /*0840*/  @P0 IADD3 R0, PT, PT, R2, RZ, RZ ;  /* 0x000000ff02000210 */ /* 0x000fe40007ffe0ff */
[----:B------:R-:W-:-:S03]  /*0850*/  ISETP.GE.AND P0, PT, R25, R6, PT ;  /* 0x000000061900720c */ /* 0x000fc60003f06270 */
[----:B------:R-:W-:-:S03]  /*0860*/  VIADD R2, R0, 0x1 ;  /* 0x0000000100027836 */ /* 0x000fc60000000000 */
[----:B------:R-:W-:-:S05]  /*0870*/  @P1 IMAD.MOV R2, RZ, RZ, R0 ;  /* 0x000000ffff021224 */ /* 0x000fca00078e0200 */
[----:B------:R-:W-:Y:S02]  /*0880*/  IADD3 R0, PT, PT, R2, 0x1, RZ ;  /* 0x0000000102007810 */ /* 0x000fe40007ffe0ff */
[----:B------:R-:W-:-:S07]  /*0890*/  @P0 IMAD.MOV R0, RZ, RZ, R2 ;  /* 0x000000ffff000224 */ /* 0x000fce00078e0202 */
.L_x_4:
        /* <DEDUP_REMOVED lines=9> */
[----:B------:R-:W4:Y:S01]  /*0930*/  LDG.E R17, desc[UR10][R2.64+0xc] ;  /* 0x00000c0a02117981 */ /* 0x000f22000c1e1900 */
[----:B------:R-:W-:Y:S01]  /*0940*/  IADD3 R8, PT, PT, R0, 0x1, RZ ;  /* 0x0000000100087810 */ /* 0x000fe20007ffe0ff */
[----:B------:R-:W-:Y:S01]  /*0950*/  VIADD R9, R9, 0x4 ;  /* 0x0000000409097836 */ /* 0x000fe20000000000 */
[----:B--2--5:R-:W-:-:S02]  /*0960*/  ISETP.GE.AND P1, PT, R11, R6, PT ;  /* 0x000000060b00720c */ /* 0x024fc40003f26270 */
[----:B---3--:R-:W-:-:S11]  /*0970*/  ISETP.GE.AND P0, PT, R13, R6, PT ;  /* 0x000000060d00720c */ /* 0x008fd60003f06270 */
[----:B------:R-:W-:Y:S01]  /*0980*/  @P1 IMAD.MOV R8, RZ, RZ, R0 ;  /* 0x000000ffff081224 */ /* 0x000fe200078e0200 */
[----:B----4-:R-:W-:-:S03]  /*0990*/  ISETP.GE.AND P1, PT, R15, R6, PT ;  /* 0x000000060f00720c */ /* 0x010fc60003f26270 */
[C---:B------:R-:W-:Y:S01]  /*09a0*/  VIADD R0, R8.reuse, 0x1 ;  /* 0x0000000108007836 */ /* 0x040fe20000000000 */
[----:B------:R-:W-:Y:S02]  /*09b0*/  @P0 IADD3 R0, PT, PT, R8, RZ, RZ ;  /* 0x000000ff08000210 */ /* 0x000fe40007ffe0ff */
[----:B------:R-:W-:-:S03]  /*09c0*/  ISETP.GE.AND P0, PT, R17, R6, PT ;  /* 0x000000061100720c */ /* 0x000fc60003f06270 */
[----:B------:R-:W-:-:S04]  /*09d0*/  VIADD R8, R0, 0x1 ;  /* 0x0000000100087836 */ /* 0x000fc80000000000 */
[----:B------:R-:W-:-:S05]  /*09e0*/  @P1 IMAD.MOV R8, RZ, RZ, R0 ;  /* 0x000000ffff081224 */ /* 0x000fca00078e0200 */
[----:B------:R-:W-:Y:S01]  /*09f0*/  IADD3 R0, PT, PT, R8, 0x1, RZ ;  /* 0x0000000108007810 */ /* 0x000fe20007ffe0ff */
[----:B------:R-:W-:-:S07]  /*0a00*/  @P0 IMAD.MOV R0, RZ, RZ, R8 ;  /* 0x000000ffff000224 */ /* 0x000fce00078e0208 */
.L_x_5:
[----:B------:R-:W-:Y:S05]  /*0a10*/  BRA.U !UP1, `(.L_x_1) ;  /* 0x0000000109387547 */ /* 0x000fea000b800000 */
[----:B------:R-:W-:Y:S01]  /*0a20*/  IMAD.WIDE.U32 R4, R9, 0x4, R4 ;  /* 0x0000000409047825 */ /* 0x000fe200078e0004 */
[----:B------:R-:W-:Y:S02]  /*0a30*/  UIADD3 UR4, UPT, UPT, -UR4, URZ, URZ ;  /* 0x000000ff04047290 */ /* 0x000fe4000fffe1ff */
[----:B------:R-:W-:-:S10]  /*0a40*/  MOV R2, R4 ;  /* 0x0000000400027202 */ /* 0x000fd40000000f00 */
.L_x_6:
[----:B------:R-:W-:-:S06]  /*0a50*/  IMAD.MOV.U32 R3, RZ, RZ, R5 ;  /* 0x000000ffff037224 */ /* 0x000fcc00078e0005 */
[----:B------:R0:W2:Y:S01]  /*0a60*/  LDG.E R3, desc[UR10][R2.64] ;  /* 0x0000000a02037981 */ /* 0x0000a2000c1e1900 */
[----:B------:R-:W-:Y:S01]  /*0a70*/  UIADD3 UR4, UPT, UPT, UR4, 0x1, URZ ;  /* 0x0000000104047890 */ /* 0x000fe2000fffe0ff */
[----:B------:R-:W-:-:S03]  /*0a80*/  VIADD R4, R0, 0x1 ;  /* 0x0000000100047836 */ /* 0x000fc60000000000 */
[----:B------:R-:W-:Y:S01]  /*0a90*/  UISETP.NE.AND UP0, UPT, UR4, URZ, UPT ;  /* 0x000000ff0400728c */ /* 0x000fe2000bf05270 */
[----:B0-----:R-:W-:-:S05]  /*0aa0*/  IADD3 R2, P1, PT, R2, 0x4, RZ ;  /* 0x0000000402027810 */ /* 0x001fca0007f3e0ff */
[----:B------:R-:W-:Y:S01]  /*0ab0*/  IMAD.X R5, RZ, RZ, R5, P1 ;  /* 0x000000ffff057224 */ /* 0x000fe200008e0605 */
[----:B--2--5:R-:W-:-:S13]  /*0ac0*/  ISETP.GE.AND P0, PT, R3, R6, PT ;  /* 0x000000060300720c */ /* 0x024fda0003f06270 */
[----:B------:R-:W-:-:S04]  /*0ad0*/  @P0 IADD3 R4, PT, PT, R0, RZ, RZ ;  /* 0x000000ff00040210 */ /* 0x000fc80007ffe0ff */
[----:B------:R-:W-:Y:S01]  /*0ae0*/  MOV R0, R4 ;  /* 0x0000000400007202 */ /* 0x000fe20000000f00 */
[----:B------:R-:W-:Y:S06]  /*0af0*/  BRA.U UP0, `(.L_x_6) ;  /* 0xfffffffd00d47547 */ /* 0x000fec000b83ffff */
.L_x_1:
[----:B------:R-:W1:Y:S02]  /*0b00*/  LDC.64 R2, c[0x0][0x388] ;  /* 0x0000e200ff027b82 */ /* 0x000e640000000a00 */
[----:B-1----:R-:W-:-:S05]  /*0b10*/  IMAD.WIDE R2, R7, 0x4, R2 ;  /* 0x0000000407027825 */ /* 0x002fca00078e0202 */
[----:B0-----:R-:W-:Y:S01]  /*0b20*/  STG.E desc[UR10][R2.64], R0 ;  /* 0x0000000002007986 */ /* 0x001fe2000c10190a */
[----:B------:R-:W-:Y:S05]  /*0b30*/  EXIT ;  /* 0x000000000000794d */ /* 0x000fea0003800000 */
.L_x_7:
        /* <DEDUP_REMOVED lines=12> */
.L_x_9:


//--------------------- .nv.shared.reserved.0     --------------------------
	.section	.nv.shared.reserved.0,"aw",@nobits
	.weak		__nv_reservedSMEM_offset_0_alias
	.size		__nv_reservedSMEM_offset_0_alias, 0, 64
	.other		__nv_reservedSMEM_offset_0_alias,@"STO_CUDA_RESERVED_SHARED STV_DEFAULT"
__nv_reservedSMEM_offset_0_alias:
	.zero		0
	.zero		64


//--------------------- .nv.constant0._Z14place_elementsPiS_S_i --------------------------
	.section	.nv.constant0._Z14place_elementsPiS_S_i,"a",@progbits
	.sectionflags	@""
	.align	4
.nv.constant0._Z14place_elementsPiS_S_i:
	.zero		924


//--------------------- .nv.constant0._Z14selection_sortPiS_i --------------------------
	.section	.nv.constant0._Z14selection_sortPiS_i,"a",@progbits
	.sectionflags	@""
	.align	4
.nv.constant0._Z14selection_sortPiS_i:
	.zero		916


//--------------------- SYMBOLS --------------------------

	.type		.nv.reservedSmem.offset0,@object
	.size		.nv.reservedSmem.offset0,0x4
